//
// Generated by NVIDIA NVVM Compiler
//
// Compiler Build ID: CL-36424714
// Cuda compilation tools, release 13.0, V13.0.88
// Based on NVVM 20.0.0
//

.version 9.0
.target sm_100
.address_size 64

	// .globl	_Z8sgemm_v1PfS_S_iii

.visible .entry _Z8sgemm_v1PfS_S_iii(
	.param .u64 .ptr .align 1 _Z8sgemm_v1PfS_S_iii_param_0,
	.param .u64 .ptr .align 1 _Z8sgemm_v1PfS_S_iii_param_1,
	.param .u64 .ptr .align 1 _Z8sgemm_v1PfS_S_iii_param_2,
	.param .u32 _Z8sgemm_v1PfS_S_iii_param_3,
	.param .u32 _Z8sgemm_v1PfS_S_iii_param_4,
	.param .u32 _Z8sgemm_v1PfS_S_iii_param_5
)
{
	.reg .pred 	%p<13>;
	.reg .b32 	%r<44>;
	.reg .b32 	%f<68>;
	.reg .b64 	%rd<52>;

	ld.param.u64 	%rd10, [_Z8sgemm_v1PfS_S_iii_param_0];
	ld.param.u64 	%rd11, [_Z8sgemm_v1PfS_S_iii_param_1];
	ld.param.u32 	%r21, [_Z8sgemm_v1PfS_S_iii_param_3];
	ld.param.u32 	%r19, [_Z8sgemm_v1PfS_S_iii_param_4];
	ld.param.u32 	%r20, [_Z8sgemm_v1PfS_S_iii_param_5];
	cvta.to.global.u64 	%rd1, %rd11;
	cvta.to.global.u64 	%rd2, %rd10;
	mov.u32 	%r22, %ntid.x;
	mov.u32 	%r23, %ctaid.x;
	mov.u32 	%r24, %tid.x;
	mad.lo.s32 	%r25, %r22, %r23, %r24;
	div.s32 	%r1, %r25, %r19;
	mul.lo.s32 	%r26, %r1, %r19;
	sub.s32 	%r2, %r25, %r26;
	setp.ge.s32 	%p1, %r1, %r21;
	setp.lt.s32 	%p2, %r19, 0;
	or.pred  	%p3, %p2, %p1;
	@%p3 bra 	$L__BB0_14;
	setp.lt.s32 	%p4, %r20, 1;
	mov.f32 	%f67, 0f00000000;
	@%p4 bra 	$L__BB0_13;
	mul.lo.s32 	%r3, %r1, %r20;
	and.b32  	%r4, %r20, 7;
	setp.lt.u32 	%p5, %r20, 8;
	mov.f32 	%f67, 0f00000000;
	mov.b32 	%r42, 0;
	@%p5 bra 	$L__BB0_5;
	and.b32  	%r28, %r20, 2147483640;
	neg.s32 	%r40, %r28;
	mul.wide.u32 	%rd12, %r19, 8;
	add.s64 	%rd3, %rd1, %rd12;
	mul.wide.u32 	%rd13, %r19, 12;
	add.s64 	%rd4, %rd1, %rd13;
	mul.wide.u32 	%rd14, %r19, 16;
	add.s64 	%rd5, %rd1, %rd14;
	mul.wide.u32 	%rd15, %r19, 20;
	add.s64 	%rd6, %rd1, %rd15;
	mul.wide.u32 	%rd16, %r19, 24;
	add.s64 	%rd7, %rd1, %rd16;
	mul.wide.u32 	%rd17, %r19, 28;
	add.s64 	%rd8, %rd1, %rd17;
	mov.f32 	%f67, 0f00000000;
	mov.u32 	%r38, %r3;
	mov.u32 	%r39, %r2;
$L__BB0_4:
	.pragma "nounroll";
	and.b32  	%r42, %r20, 2147483640;
	mul.wide.s32 	%rd18, %r39, 4;
	mul.wide.u32 	%rd19, %r19, 4;
	add.s64 	%rd20, %rd1, %rd18;
	add.s64 	%rd21, %rd20, %rd19;
	add.s64 	%rd22, %rd3, %rd18;
	add.s64 	%rd23, %rd4, %rd18;
	add.s64 	%rd24, %rd5, %rd18;
	add.s64 	%rd25, %rd6, %rd18;
	add.s64 	%rd26, %rd7, %rd18;
	add.s64 	%rd27, %rd8, %rd18;
	mul.wide.s32 	%rd28, %r38, 4;
	add.s64 	%rd29, %rd2, %rd28;
	ld.global.f32 	%f17, [%rd29];
	ld.global.f32 	%f18, [%rd20];
	fma.rn.f32 	%f19, %f17, %f18, %f67;
	ld.global.f32 	%f20, [%rd29+4];
	ld.global.f32 	%f21, [%rd21];
	fma.rn.f32 	%f22, %f20, %f21, %f19;
	ld.global.f32 	%f23, [%rd29+8];
	ld.global.f32 	%f24, [%rd22];
	fma.rn.f32 	%f25, %f23, %f24, %f22;
	ld.global.f32 	%f26, [%rd29+12];
	ld.global.f32 	%f27, [%rd23];
	fma.rn.f32 	%f28, %f26, %f27, %f25;
	ld.global.f32 	%f29, [%rd29+16];
	ld.global.f32 	%f30, [%rd24];
	fma.rn.f32 	%f31, %f29, %f30, %f28;
	ld.global.f32 	%f32, [%rd29+20];
	ld.global.f32 	%f33, [%rd25];
	fma.rn.f32 	%f34, %f32, %f33, %f31;
	ld.global.f32 	%f35, [%rd29+24];
	ld.global.f32 	%f36, [%rd26];
	fma.rn.f32 	%f37, %f35, %f36, %f34;
	ld.global.f32 	%f38, [%rd29+28];
	ld.global.f32 	%f39, [%rd27];
	fma.rn.f32 	%f67, %f38, %f39, %f37;
	add.s32 	%r40, %r40, 8;
	shl.b32 	%r29, %r19, 3;
	add.s32 	%r39, %r39, %r29;
	add.s32 	%r38, %r38, 8;
	setp.ne.s32 	%p6, %r40, 0;
	@%p6 bra 	$L__BB0_4;
$L__BB0_5:
	setp.eq.s32 	%p7, %r4, 0;
	@%p7 bra 	$L__BB0_13;
	and.b32  	%r14, %r20, 3;
	setp.lt.u32 	%p8, %r4, 4;
	@%p8 bra 	$L__BB0_8;
	add.s32 	%r30, %r42, %r3;
	mul.wide.s32 	%rd30, %r30, 4;
	add.s64 	%rd31, %rd2, %rd30;
	ld.global.f32 	%f41, [%rd31];
	mad.lo.s32 	%r31, %r42, %r19, %r2;
	mul.wide.s32 	%rd32, %r31, 4;
	add.s64 	%rd33, %rd1, %rd32;
	ld.global.f32 	%f42, [%rd33];
	fma.rn.f32 	%f43, %f41, %f42, %f67;
	ld.global.f32 	%f44, [%rd31+4];
	mul.wide.u32 	%rd34, %r19, 4;
	add.s64 	%rd35, %rd33, %rd34;
	ld.global.f32 	%f45, [%rd35];
	fma.rn.f32 	%f46, %f44, %f45, %f43;
	ld.global.f32 	%f47, [%rd31+8];
	add.s64 	%rd36, %rd35, %rd34;
	ld.global.f32 	%f48, [%rd36];
	fma.rn.f32 	%f49, %f47, %f48, %f46;
	ld.global.f32 	%f50, [%rd31+12];
	add.s64 	%rd37, %rd36, %rd34;
	ld.global.f32 	%f51, [%rd37];
	fma.rn.f32 	%f67, %f50, %f51, %f49;
	add.s32 	%r42, %r42, 4;
$L__BB0_8:
	setp.eq.s32 	%p9, %r14, 0;
	@%p9 bra 	$L__BB0_13;
	setp.eq.s32 	%p10, %r14, 1;
	@%p10 bra 	$L__BB0_11;
	add.s32 	%r32, %r42, %r3;
	mul.wide.s32 	%rd38, %r32, 4;
	add.s64 	%rd39, %rd2, %rd38;
	ld.global.f32 	%f53, [%rd39];
	mad.lo.s32 	%r33, %r42, %r19, %r2;
	mul.wide.s32 	%rd40, %r33, 4;
	add.s64 	%rd41, %rd1, %rd40;
	ld.global.f32 	%f54, [%rd41];
	fma.rn.f32 	%f55, %f53, %f54, %f67;
	ld.global.f32 	%f56, [%rd39+4];
	mul.wide.u32 	%rd42, %r19, 4;
	add.s64 	%rd43, %rd41, %rd42;
	ld.global.f32 	%f57, [%rd43];
	fma.rn.f32 	%f67, %f56, %f57, %f55;
	add.s32 	%r42, %r42, 2;
$L__BB0_11:
	and.b32  	%r34, %r20, 1;
	setp.eq.b32 	%p11, %r34, 1;
	not.pred 	%p12, %p11;
	@%p12 bra 	$L__BB0_13;
	add.s32 	%r35, %r42, %r3;
	mul.wide.s32 	%rd44, %r35, 4;
	add.s64 	%rd45, %rd2, %rd44;
	ld.global.f32 	%f58, [%rd45];
	mad.lo.s32 	%r36, %r42, %r19, %r2;
	mul.wide.s32 	%rd46, %r36, 4;
	add.s64 	%rd47, %rd1, %rd46;
	ld.global.f32 	%f59, [%rd47];
	fma.rn.f32 	%f67, %f58, %f59, %f67;
$L__BB0_13:
	ld.param.u64 	%rd51, [_Z8sgemm_v1PfS_S_iii_param_2];
	mad.lo.s32 	%r37, %r1, %r19, %r2;
	cvta.to.global.u64 	%rd48, %rd51;
	mul.wide.s32 	%rd49, %r37, 4;
	add.s64 	%rd50, %rd48, %rd49;
	st.global.f32 	[%rd50], %f67;
$L__BB0_14:
	ret;

}


// ===== COMPILED SASS (sm_100) =====

	.target	sm_100

	.elftype	@"ET_EXEC"


//--------------------- .note.nv.tkinfo           --------------------------
	.section	.note.nv.tkinfo,"",@"SHT_NOTE"
	.sectionflags	@"SHF_NOTE_NV_TKINFO"
	.tkinfo
        /*0018*/ 	.word	0x00000002
        /*0030*/ 	.string	""
        /*0030*/ 	.string	"ptxas"
        /*0030*/ 	.string	"Cuda compilation tools, release 13.0, V13.0.88"
        /*0030*/ 	.string	"Build cuda_13.0.r13.0/compiler.36424714_0"
        /*0030*/ 	.string	"-arch sm_100 -m 64 "



//--------------------- .note.nv.cuinfo           --------------------------
	.section	.note.nv.cuinfo,"",@"SHT_NOTE"
	.sectionflags	@"SHF_NOTE_NV_CUINFO"
        /*0018*/ 	.short	0x0002
        /*001a*/ 	.short	0x0064
        /*001c*/ 	.short	0x0082
	.zero		2


//--------------------- .nv.info                  --------------------------
	.section	.nv.info,"",@"SHT_CUDA_INFO"
	.align	4


	//----- nvinfo : EIATTR_REGCOUNT
	.align		4
        /*0000*/ 	.byte	0x04, 0x2f
        /*0002*/ 	.short	(.L_1 - .L_0)
	.align		4
.L_0:
        /*0004*/ 	.word	index@(_Z8sgemm_v1PfS_S_iii)
        /*0008*/ 	.word	0x00000020


	//----- nvinfo : EIATTR_FRAME_SIZE
	.align		4
.L_1:
        /*000c*/ 	.byte	0x04, 0x11
        /*000e*/ 	.short	(.L_3 - .L_2)
	.align		4
.L_2:
        /*0010*/ 	.word	index@(_Z8sgemm_v1PfS_S_iii)
        /*0014*/ 	.word	0x00000000


	//----- nvinfo : EIATTR_MIN_STACK_SIZE
	.align		4
.L_3:
        /*0018*/ 	.byte	0x04, 0x12
        /*001a*/ 	.short	(.L_5 - .L_4)
	.align		4
.L_4:
        /*001c*/ 	.word	index@(_Z8sgemm_v1PfS_S_iii)
        /*0020*/ 	.word	0x00000000
.L_5:


//--------------------- .nv.compat                --------------------------
	.section	.nv.compat,"",@"SHT_CUDA_COMPAT_INFO"
	.align	4
        /*0000*/ 	.byte	0x02, 0x09, 0x00, 0x00, 0x02, 0x02, 0x01, 0x00, 0x02, 0x05, 0x05, 0x00, 0x03, 0x07, 0x01, 0x01
        /*0010*/ 	.byte	0x02, 0x03, 0x00, 0x00, 0x02, 0x06, 0x01, 0x00, 0x04, 0x0b, 0x08, 0x00, 0x09, 0x00, 0x00, 0x00
        /*0020*/ 	.byte	0x00, 0x00, 0x00, 0x00


//--------------------- .nv.info._Z8sgemm_v1PfS_S_iii --------------------------
	.section	.nv.info._Z8sgemm_v1PfS_S_iii,"",@"SHT_CUDA_INFO"
	.sectionflags	@""
	.align	4


	//----- nvinfo : EIATTR_CUDA_API_VERSION
	.align		4
        /*0000*/ 	.byte	0x04, 0x37
        /*0002*/ 	.short	(.L_7 - .L_6)
.L_6:
        /*0004*/ 	.word	0x00000082


	//----- nvinfo : EIATTR_KPARAM_INFO
	.align		4
.L_7:
        /*0008*/ 	.byte	0x04, 0x17
        /*000a*/ 	.short	(.L_9 - .L_8)
.L_8:
        /*000c*/ 	.word	0x00000000
        /*0010*/ 	.short	0x0005
        /*0012*/ 	.short	0x0020
        /*0014*/ 	.byte	0x00, 0xf0, 0x11, 0x00


	//----- nvinfo : EIATTR_KPARAM_INFO
	.align		4
.L_9:
        /*0018*/ 	.byte	0x04, 0x17
        /*001a*/ 	.short	(.L_11 - .L_10)
.L_10:
        /*001c*/ 	.word	0x00000000
        /*0020*/ 	.short	0x0004
        /*0022*/ 	.short	0x001c
        /*0024*/ 	.byte	0x00, 0xf0, 0x11, 0x00


	//----- nvinfo : EIATTR_KPARAM_INFO
	.align		4
.L_11:
        /*0028*/ 	.byte	0x04, 0x17
        /*002a*/ 	.short	(.L_13 - .L_12)
.L_12:
        /*002c*/ 	.word	0x00000000
        /*0030*/ 	.short	0x0003
        /*0032*/ 	.short	0x0018
        /*0034*/ 	.byte	0x00, 0xf0, 0x11, 0x00


	//----- nvinfo : EIATTR_KPARAM_INFO
	.align		4
.L_13:
        /*0038*/ 	.byte	0x04, 0x17
        /*003a*/ 	.short	(.L_15 - .L_14)
.L_14:
        /*003c*/ 	.word	0x00000000
        /*0040*/ 	.short	0x0002
        /*0042*/ 	.short	0x0010
        /*0044*/ 	.byte	0x00, 0xf5, 0x21, 0x00


	//----- nvinfo : EIATTR_KPARAM_INFO
	.align		4
.L_15:
        /*0048*/ 	.byte	0x04, 0x17
        /*004a*/ 	.short	(.L_17 - .L_16)
.L_16:
        /*004c*/ 	.word	0x00000000
        /*0050*/ 	.short	0x0001
        /*0052*/ 	.short	0x0008
        /*0054*/ 	.byte	0x00, 0xf5, 0x21, 0x00


	//----- nvinfo : EIATTR_KPARAM_INFO
	.align		4
.L_17:
        /*0058*/ 	.byte	0x04, 0x17
        /*005a*/ 	.short	(.L_19 - .L_18)
.L_18:
        /*005c*/ 	.word	0x00000000
        /*0060*/ 	.short	0x0000
        /*0062*/ 	.short	0x0000
        /*0064*/ 	.byte	0x00, 0xf5, 0x21, 0x00


	//----- nvinfo : EIATTR_SPARSE_MMA_MASK
	.align		4
.L_19:
        /*0068*/ 	.byte	0x03, 0x50
        /*006a*/ 	.short	0x0000


	//----- nvinfo : EIATTR_MAXREG_COUNT
	.align		4
        /*006c*/ 	.byte	0x03, 0x1b
        /*006e*/ 	.short	0x00ff


	//----- nvinfo : EIATTR_MERCURY_ISA_VERSION
	.align		4
        /*0070*/ 	.byte	0x03, 0x5f
        /*0072*/ 	.short	0x0101


	//----- nvinfo : EIATTR_VRC_CTA_INIT_COUNT
	.align		4
        /*0074*/ 	.byte	0x02, 0x4a
	.zero		1
	.zero		1


	//----- nvinfo : EIATTR_EXIT_INSTR_OFFSETS
	.align		4
        /*0078*/ 	.byte	0x04, 0x1c
        /*007a*/ 	.short	(.L_21 - .L_20)


	//   ....[0]....
.L_20:
        /*007c*/ 	.word	0x00000220


	//   ....[1]....
        /*0080*/ 	.word	0x00000aa0


	//----- nvinfo : EIATTR_CBANK_PARAM_SIZE
	.align		4
.L_21:
        /*0084*/ 	.byte	0x03, 0x19
        /*0086*/ 	.short	0x0024


	//----- nvinfo : EIATTR_PARAM_CBANK
	.align		4
        /*0088*/ 	.byte	0x04, 0x0a
        /*008a*/ 	.short	(.L_23 - .L_22)
	.align		4
.L_22:
        /*008c*/ 	.word	index@(.nv.constant0._Z8sgemm_v1PfS_S_iii)
        /*0090*/ 	.short	0x0380
        /*0092*/ 	.short	0x0024


	//----- nvinfo : EIATTR_SW_WAR
	.align		4
.L_23:
        /*0094*/ 	.byte	0x04, 0x36
        /*0096*/ 	.short	(.L_25 - .L_24)
.L_24:
        /*0098*/ 	.word	0x00000008
.L_25:


//--------------------- .nv.callgraph             --------------------------
	.section	.nv.callgraph,"",@"SHT_CUDA_CALLGRAPH"
	.align	4
	.sectionentsize	8
	.align		4
        /*0000*/ 	.word	0x00000000
	.align		4
        /*0004*/ 	.word	0xffffffff
	.align		4
        /*0008*/ 	.word	0x00000000
	.align		4
        /*000c*/ 	.word	0xfffffffe
	.align		4
        /*0010*/ 	.word	0x00000000
	.align		4
        /*0014*/ 	.word	0xfffffffd
	.align		4
        /*0018*/ 	.word	0x00000000
	.align		4
        /*001c*/ 	.word	0xfffffffc


//--------------------- .text._Z8sgemm_v1PfS_S_iii --------------------------
	.section	.text._Z8sgemm_v1PfS_S_iii,"ax",@progbits
	.align	128
        .global         _Z8sgemm_v1PfS_S_iii
        .type           _Z8sgemm_v1PfS_S_iii,@function
        .size           _Z8sgemm_v1PfS_S_iii,(.L_x_5 - _Z8sgemm_v1PfS_S_iii)
        .other          _Z8sgemm_v1PfS_S_iii,@"STO_CUDA_ENTRY STV_DEFAULT"
_Z8sgemm_v1PfS_S_iii:
.text._Z8sgemm_v1PfS_S_iii:
[----:B------:R-:W-:Y:S01]  /*0000*/  LDC R1, c[0x0][0x37c] ;  /* 0x0000df00ff017b82 */ /* 0x000fe20000000800 */
[----:B------:R-:W0:Y:S01]  /*0010*/  LDCU UR16, c[0x0][0x39c] ;  /* 0x00007380ff1077ac */ /* 0x000e220008000800 */
[----:B------:R-:W1:Y:S01]  /*0020*/  S2R R15, SR_CTAID.X ;  /* 0x00000000000f7919 */ /* 0x000e620000002500 */
[----:B------:R-:W1:Y:S01]  /*0030*/  LDCU UR4, c[0x0][0x360] ;  /* 0x00006c00ff0477ac */ /* 0x000e620008000800 */
[----:B------:R-:W1:Y:S01]  /*0040*/  S2R R4, SR_TID.X ;  /* 0x0000000000047919 */ /* 0x000e620000002100 */
[----:B0-----:R-:W-:-:S04]  /*0050*/  IABS R5, UR16 ;  /* 0x0000001000057c13 */ /* 0x001fc80008000000 */
[----:B------:R-:W0:Y:S08]  /*0060*/  I2F.RP R0, R5 ;  /* 0x0000000500007306 */ /* 0x000e300000209400 */
[----:B0-----:R-:W0:Y:S01]  /*0070*/  MUFU.RCP R0, R0 ;  /* 0x0000000000007308 */ /* 0x001e220000001000 */
[----:B-1----:R-:W-:Y:S01]  /*0080*/  IMAD R15, R15, UR4, R4 ;  /* 0x000000040f0f7c24 */ /* 0x002fe2000f8e0204 */
[----:B------:R-:W1:Y:S04]  /*0090*/  LDCU UR4, c[0x0][0x398] ;  /* 0x00007300ff0477ac */ /* 0x000e680008000800 */
[----:B------:R-:W-:-:S02]  /*00a0*/  IABS R4, R15 ;  /* 0x0000000f00047213 */ /* 0x000fc40000000000 */
[----:B0-----:R-:W-:-:S04]  /*00b0*/  IADD3 R2, PT, PT, R0, 0xffffffe, RZ ;  /* 0x0ffffffe00027810 */ /* 0x001fc80007ffe0ff */
[----:B------:R0:W2:Y:S02]  /*00c0*/  F2I.FTZ.U32.TRUNC.NTZ R3, R2 ;  /* 0x0000000200037305 */ /* 0x0000a4000021f000 */
[----:B0-----:R-:W-:Y:S01]  /*00d0*/  HFMA2 R2, -RZ, RZ, 0, 0 ;  /* 0x00000000ff027431 */ /* 0x001fe200000001ff */
[----:B--2---:R-:W-:-:S05]  /*00e0*/  IADD3 R6, PT, PT, RZ, -R3, RZ ;  /* 0x80000003ff067210 */ /* 0x004fca0007ffe0ff */
[----:B------:R-:W-:-:S04]  /*00f0*/  IMAD R7, R6, R5, RZ ;  /* 0x0000000506077224 */ /* 0x000fc800078e02ff */
[----:B------:R-:W-:-:S06]  /*0100*/  IMAD.HI.U32 R3, R3, R7, R2 ;  /* 0x0000000703037227 */ /* 0x000fcc00078e0002 */
[----:B------:R-:W-:-:S05]  /*0110*/  IMAD.HI.U32 R0, R3, R4, RZ ;  /* 0x0000000403007227 */ /* 0x000fca00078e00ff */
[----:B------:R-:W-:-:S05]  /*0120*/  IADD3 R2, PT, PT, -R0, RZ, RZ ;  /* 0x000000ff00027210 */ /* 0x000fca0007ffe1ff */
[----:B------:R-:W-:-:S05]  /*0130*/  IMAD R2, R5, R2, R4 ;  /* 0x0000000205027224 */ /* 0x000fca00078e0204 */
[----:B------:R-:W-:-:S13]  /*0140*/  ISETP.GT.U32.AND P2, PT, R5, R2, PT ;  /* 0x000000020500720c */ /* 0x000fda0003f44070 */
[----:B------:R-:W-:Y:S01]  /*0150*/  @!P2 IMAD.IADD R2, R2, 0x1, -R5 ;  /* 0x000000010202a824 */ /* 0x000fe200078e0a05 */
[----:B------:R-:W-:Y:S02]  /*0160*/  @!P2 IADD3 R0, PT, PT, R0, 0x1, RZ ;  /* 0x000000010000a810 */ /* 0x000fe40007ffe0ff */
[----:B------:R-:W-:Y:S02]  /*0170*/  ISETP.NE.AND P2, PT, RZ, UR16, PT ;  /* 0x00000010ff007c0c */ /* 0x000fe4000bf45270 */
[----:B------:R-:W-:Y:S02]  /*0180*/  ISETP.GE.U32.AND P0, PT, R2, R5, PT ;  /* 0x000000050200720c */ /* 0x000fe40003f06070 */
[----:B------:R-:W-:-:S04]  /*0190*/  LOP3.LUT R2, R15, UR16, RZ, 0x3c, !PT ;  /* 0x000000100f027c12 */ /* 0x000fc8000f8e3cff */
[----:B------:R-:W-:-:S07]  /*01a0*/  ISETP.GE.AND P1, PT, R2, RZ, PT ;  /* 0x000000ff0200720c */ /* 0x000fce0003f26270 */
[----:B------:R-:W-:-:S06]  /*01b0*/  @P0 IADD3 R0, PT, PT, R0, 0x1, RZ ;  /* 0x0000000100000810 */ /* 0x000fcc0007ffe0ff */
[----:B------:R-:W-:Y:S02]  /*01c0*/  @!P1 IADD3 R0, PT, PT, -R0, RZ, RZ ;  /* 0x000000ff00009210 */ /* 0x000fe40007ffe1ff */
[----:B------:R-:W-:-:S04]  /*01d0*/  @!P2 LOP3.LUT R0, RZ, UR16, RZ, 0x33, !PT ;  /* 0x00000010ff00ac12 */ /* 0x000fc8000f8e33ff */
[----:B-1----:R-:W-:Y:S01]  /*01e0*/  ISETP.GE.AND P0, PT, R0, UR4, PT ;  /* 0x0000000400007c0c */ /* 0x002fe2000bf06270 */
[----:B------:R-:W-:-:S03]  /*01f0*/  IMAD.MOV R2, RZ, RZ, -R0 ;  /* 0x000000ffff027224 */ /* 0x000fc600078e0a00 */
[----:B------:R-:W-:Y:S01]  /*0200*/  ISETP.GT.OR P0, PT, RZ, UR16, P0 ;  /* 0x00000010ff007c0c */ /* 0x000fe20008704670 */
[----:B------:R-:W-:-:S12]  /*0210*/  IMAD R15, R2, UR16, R15 ;  /* 0x00000010020f7c24 */ /* 0x000fd8000f8e020f */
[----:B------:R-:W-:Y:S05]  /*0220*/  @P0 EXIT ;  /* 0x000000000000094d */ /* 0x000fea0003800000 */
[----:B------:R-:W0:Y:S01]  /*0230*/  LDC R17, c[0x0][0x3a0] ;  /* 0x0000e800ff117b82 */ /* 0x000e220000000800 */
[----:B------:R-:W1:Y:S01]  /*0240*/  LDCU.64 UR14, c[0x0][0x358] ;  /* 0x00006b00ff0e77ac */ /* 0x000e620008000a00 */
[----:B------:R-:W-:Y:S02]  /*0250*/  MOV R21, RZ ;  /* 0x000000ff00157202 */ /* 0x000fe40000000f00 */
[----:B0-----:R-:W-:-:S13]  /*0260*/  ISETP.GE.AND P0, PT, R17, 0x1, PT ;  /* 0x000000011100780c */ /* 0x001fda0003f06270 */
[----:B-1----:R-:W-:Y:S05]  /*0270*/  @!P0 BRA `(.L_x_0) ;  /* 0x0000000400f88947 */ /* 0x002fea0003800000 */
[----:B------:R-:W-:Y:S01]  /*0280*/  ISETP.GE.U32.AND P0, PT, R17, 0x8, PT ;  /* 0x000000081100780c */ /* 0x000fe20003f06070 */
[----:B------:R-:W-:Y:S02]  /*0290*/  HFMA2 R2, -RZ, RZ, 0, 0 ;  /* 0x00000000ff027431 */ /* 0x000fe400000001ff */
[----:B------:R-:W-:Y:S01]  /*02a0*/  IMAD R16, R0, R17, RZ ;  /* 0x0000001100107224 */ /* 0x000fe200078e02ff */
[----:B------:R-:W-:-:S09]  /*02b0*/  MOV R21, RZ ;  /* 0x000000ff00157202 */ /* 0x000fd20000000f00 */
[----:B------:R-:W-:Y:S05]  /*02c0*/  @!P0 BRA `(.L_x_1) ;  /* 0x0000000000f48947 */ /* 0x000fea0003800000 */
[----:B------:R-:W0:Y:S01]  /*02d0*/  LDCU.64 UR18, c[0x0][0x388] ;  /* 0x00007100ff1277ac */ /* 0x000e220008000a00 */
[----:B------:R-:W-:Y:S01]  /*02e0*/  LOP3.LUT R18, R17, 0x7ffffff8, RZ, 0xc0, !PT ;  /* 0x7ffffff811127812 */ /* 0x000fe200078ec0ff */
[----:B------:R-:W-:Y:S01]  /*02f0*/  IMAD.MOV.U32 R21, RZ, RZ, RZ ;  /* 0x000000ffff157224 */ /* 0x000fe200078e00ff */
[----:B------:R-:W-:Y:S02]  /*0300*/  MOV R14, R16 ;  /* 0x00000010000e7202 */ /* 0x000fe40000000f00 */
[----:B------:R-:W-:Y:S02]  /*0310*/  MOV R19, R15 ;  /* 0x0000000f00137202 */ /* 0x000fe40000000f00 */
[----:B------:R-:W-:Y:S01]  /*0320*/  IADD3 R18, PT, PT, -R18, RZ, RZ ;  /* 0x000000ff12127210 */ /* 0x000fe20007ffe1ff */
[----:B0-----:R-:W-:Y:S02]  /*0330*/  UIMAD.WIDE.U32 UR4, UR16, 0xc, UR18 ;  /* 0x0000000c100478a5 */ /* 0x001fe4000f8e0012 */
[----:B------:R-:W-:-:S02]  /*0340*/  UIMAD.WIDE.U32 UR6, UR16, 0x10, UR18 ;  /* 0x00000010100678a5 */ /* 0x000fc4000f8e0012 */
[----:B------:R-:W-:Y:S02]  /*0350*/  UIMAD.WIDE.U32 UR8, UR16, 0x14, UR18 ;  /* 0x00000014100878a5 */ /* 0x000fe4000f8e0012 */
[----:B------:R-:W-:Y:S02]  /*0360*/  UIMAD.WIDE.U32 UR10, UR16, 0x18, UR18 ;  /* 0x00000018100a78a5 */ /* 0x000fe4000f8e0012 */
[----:B------:R-:W-:-:S12]  /*0370*/  UIMAD.WIDE.U32 UR12, UR16, 0x1c, UR18 ;  /* 0x0000001c100c78a5 */ /* 0x000fd8000f8e0012 */
.L_x_2:
[----:B------:R-:W0:Y:S01]  /*0380*/  LDC.64 R2, c[0x0][0x380] ;  /* 0x0000e000ff027b82 */ /* 0x000e220000000a00 */
[----:B------:R-:W-:Y:S01]  /*0390*/  MOV R4, 0x4 ;  /* 0x0000000400047802 */ /* 0x000fe20000000f00 */
[----:B------:R-:W-:Y:S02]  /*03a0*/  UIMAD.WIDE.U32 UR20, UR16, 0x8, UR18 ;  /* 0x00000008101478a5 */ /* 0x000fe4000f8e0012 */
[----:B------:R-:W-:Y:S02]  /*03b0*/  IMAD.U32 R13, RZ, RZ, UR16 ;  /* 0x00000010ff0d7e24 */ /* 0x000fe4000f8e00ff */
[----:B------:R-:W-:Y:S02]  /*03c0*/  HFMA2 R8, -RZ, RZ, 0, 2.384185791015625e-07 ;  /* 0x00000004ff087431 */ /* 0x000fe400000001ff */
[----:B------:R-:W-:Y:S01]  /*03d0*/  IMAD.WIDE R4, R19, R4, UR18 ;  /* 0x0000001213047e25 */ /* 0x000fe2000f8e0204 */
[----:B------:R-:W-:Y:S02]  /*03e0*/  MOV R6, UR20 ;  /* 0x0000001400067c02 */ /* 0x000fe40008000f00 */
[----:B------:R-:W-:-:S02]  /*03f0*/  MOV R7, UR21 ;  /* 0x0000001500077c02 */ /* 0x000fc40008000f00 */
[----:B------:R1:W2:Y:S01]  /*0400*/  LDG.E R20, desc[UR14][R4.64] ;  /* 0x0000000e04147981 */ /* 0x0002a2000c1e1900 */
[----:B------:R-:W-:Y:S01]  /*0410*/  IMAD.WIDE.U32 R12, R13, 0x4, R4 ;  /* 0x000000040d0c7825 */ /* 0x000fe200078e0004 */
[----:B------:R-:W-:-:S03]  /*0420*/  MOV R10, 0x4 ;  /* 0x00000004000a7802 */ /* 0x000fc60000000f00 */
[C---:B------:R-:W-:Y:S01]  /*0430*/  IMAD.WIDE R6, R19.reuse, 0x4, R6 ;  /* 0x0000000413067825 */ /* 0x040fe200078e0206 */
[----:B------:R3:W4:Y:S03]  /*0440*/  LDG.E R22, desc[UR14][R12.64] ;  /* 0x0000000e0c167981 */ /* 0x000726000c1e1900 */
[----:B0-----:R-:W-:Y:S01]  /*0450*/  IMAD.WIDE R2, R14, 0x4, R2 ;  /* 0x000000040e027825 */ /* 0x001fe200078e0202 */
[----:B------:R0:W5:Y:S04]  /*0460*/  LDG.E R27, desc[UR14][R6.64] ;  /* 0x0000000e061b7981 */ /* 0x000168000c1e1900 */
[----:B------:R-:W2:Y:S01]  /*0470*/  LDG.E R24, desc[UR14][R2.64] ;  /* 0x0000000e02187981 */ /* 0x000ea2000c1e1900 */
[----:B------:R-:W-:-:S03]  /*0480*/  IMAD.WIDE R8, R19, R8, UR4 ;  /* 0x0000000413087e25 */ /* 0x000fc6000f8e0208 */
[----:B------:R-:W4:Y:S01]  /*0490*/  LDG.E R23, desc[UR14][R2.64+0x4] ;  /* 0x0000040e02177981 */ /* 0x000f22000c1e1900 */
[----:B------:R-:W-:Y:S02]  /*04a0*/  HFMA2 R29, -RZ, RZ, 0, 2.384185791015625e-07 ;  /* 0x00000004ff1d7431 */ /* 0x000fe400000001ff */
[----:B------:R-:W-:Y:S01]  /*04b0*/  IMAD.MOV.U32 R28, RZ, RZ, 0x4 ;  /* 0x00000004ff1c7424 */ /* 0x000fe200078e00ff */
[----:B------:R-:W5:Y:S01]  /*04c0*/  LDG.E R26, desc[UR14][R2.64+0x8] ;  /* 0x0000080e021a7981 */ /* 0x000f62000c1e1900 */
[----:B------:R-:W-:-:S03]  /*04d0*/  IMAD.WIDE R10, R19, R10, UR6 ;  /* 0x00000006130a7e25 */ /* 0x000fc6000f8e020a */
[----:B------:R-:W5:Y:S01]  /*04e0*/  LDG.E R8, desc[UR14][R8.64] ;  /* 0x0000000e08087981 */ /* 0x000f62000c1e1900 */
[----:B-1----:R-:W-:-:S03]  /*04f0*/  IMAD.WIDE R4, R19, R28, UR8 ;  /* 0x0000000813047e25 */ /* 0x002fc6000f8e021c */
[----:B------:R-:W5:Y:S01]  /*0500*/  LDG.E R25, desc[UR14][R2.64+0xc] ;  /* 0x00000c0e02197981 */ /* 0x000f62000c1e1900 */
[----:B---3--:R-:W-:-:S03]  /*0510*/  IMAD.WIDE R12, R19, R29, UR10 ;  /* 0x0000000a130c7e25 */ /* 0x008fc6000f8e021d */
[----:B------:R-:W3:Y:S04]  /*0520*/  LDG.E R11, desc[UR14][R10.64] ;  /* 0x0000000e0a0b7981 */ /* 0x000ee8000c1e1900 */
[----:B------:R-:W3:Y:S01]  /*0530*/  LDG.E R28, desc[UR14][R2.64+0x10] ;  /* 0x0000100e021c7981 */ /* 0x000ee2000c1e1900 */
[----:B0-----:R-:W-:-:S03]  /*0540*/  IMAD.WIDE R6, R19, R29, UR12 ;  /* 0x0000000c13067e25 */ /* 0x001fc6000f8e021d */
[----:B------:R-:W3:Y:S04]  /*0550*/  LDG.E R4, desc[UR14][R4.64] ;  /* 0x0000000e04047981 */ /* 0x000ee8000c1e1900 */
[----:B------:R-:W3:Y:S04]  /*0560*/  LDG.E R9, desc[UR14][R2.64+0x14] ;  /* 0x0000140e02097981 */ /* 0x000ee8000c1e1900 */
[----:B------:R-:W3:Y:S04]  /*0570*/  LDG.E R12, desc[UR14][R12.64] ;  /* 0x0000000e0c0c7981 */ /* 0x000ee8000c1e1900 */
[----:B------:R-:W3:Y:S04]  /*0580*/  LDG.E R29, desc[UR14][R2.64+0x18] ;  /* 0x0000180e021d7981 */ /* 0x000ee8000c1e1900 */
[----:B------:R-:W3:Y:S04]  /*0590*/  LDG.E R5, desc[UR14][R2.64+0x1c] ;  /* 0x00001c0e02057981 */ /* 0x000ee8000c1e1900 */
[----:B------:R-:W3:Y:S01]  /*05a0*/  LDG.E R6, desc[UR14][R6.64] ;  /* 0x0000000e06067981 */ /* 0x000ee2000c1e1900 */
[----:B------:R-:W-:-:S04]  /*05b0*/  IADD3 R18, PT, PT, R18, 0x8, RZ ;  /* 0x0000000812127810 */ /* 0x000fc80007ffe0ff */
[----:B------:R-:W-:Y:S01]  /*05c0*/  ISETP.NE.AND P0, PT, R18, RZ, PT ;  /* 0x000000ff1200720c */ /* 0x000fe20003f05270 */
[----:B------:R-:W-:Y:S02]  /*05d0*/  VIADD R14, R14, 0x8 ;  /* 0x000000080e0e7836 */ /* 0x000fe40000000000 */
[----:B--2---:R-:W-:-:S04]  /*05e0*/  FFMA R20, R24, R20, R21 ;  /* 0x0000001418147223 */ /* 0x004fc80000000015 */
[----:B----4-:R-:W-:-:S04]  /*05f0*/  FFMA R23, R23, R22, R20 ;  /* 0x0000001617177223 */ /* 0x010fc80000000014 */
[----:B-----5:R-:W-:-:S04]  /*0600*/  FFMA R26, R26, R27, R23 ;  /* 0x0000001b1a1a7223 */ /* 0x020fc80000000017 */
[----:B------:R-:W-:-:S04]  /*0610*/  FFMA R25, R25, R8, R26 ;  /* 0x0000000819197223 */ /* 0x000fc8000000001a */
[----:B---3--:R-:W-:Y:S01]  /*0620*/  FFMA R28, R28, R11, R25 ;  /* 0x0000000b1c1c7223 */ /* 0x008fe20000000019 */
[----:B------:R-:W-:-:S03]  /*0630*/  MOV R8, UR16 ;  /* 0x0000001000087c02 */ /* 0x000fc60008000f00 */
[----:B------:R-:W-:Y:S01]  /*0640*/  FFMA R4, R9, R4, R28 ;  /* 0x0000000409047223 */ /* 0x000fe2000000001c */
[----:B------:R-:W-:-:S03]  /*0650*/  LEA R19, R8, R19, 0x3 ;  /* 0x0000001308137211 */ /* 0x000fc600078e18ff */
[----:B------:R-:W-:-:S04]  /*0660*/  FFMA R4, R29, R12, R4 ;  /* 0x0000000c1d047223 */ /* 0x000fc80000000004 */
[----:B------:R-:W-:Y:S01]  /*0670*/  FFMA R21, R5, R6, R4 ;  /* 0x0000000605157223 */ /* 0x000fe20000000004 */
[----:B------:R-:W-:Y:S06]  /*0680*/  @P0 BRA `(.L_x_2) ;  /* 0xfffffffc003c0947 */ /* 0x000fec000383ffff */
[----:B------:R-:W-:-:S07]  /*0690*/  LOP3.LUT R2, R17, 0x7ffffff8, RZ, 0xc0, !PT ;  /* 0x7ffffff811027812 */ /* 0x000fce00078ec0ff */
.L_x_1:
[----:B------:R-:W-:-:S04]  /*06a0*/  LOP3.LUT R3, R17, 0x7, RZ, 0xc0, !PT ;  /* 0x0000000711037812 */ /* 0x000fc800078ec0ff */
[----:B------:R-:W-:-:S13]  /*06b0*/  ISETP.NE.AND P0, PT, R3, RZ, PT ;  /* 0x000000ff0300720c */ /* 0x000fda0003f05270 */
[----:B------:R-:W-:Y:S05]  /*06c0*/  @!P0 BRA `(.L_x_0) ;  /* 0x0000000000e48947 */ /* 0x000fea0003800000 */
[----:B------:R-:W-:Y:S02]  /*06d0*/  ISETP.GE.U32.AND P0, PT, R3, 0x4, PT ;  /* 0x000000040300780c */ /* 0x000fe40003f06070 */
[----:B------:R-:W-:-:S04]  /*06e0*/  LOP3.LUT R18, R17, 0x3, RZ, 0xc0, !PT ;  /* 0x0000000311127812 */ /* 0x000fc800078ec0ff */
[----:B------:R-:W-:-:S07]  /*06f0*/  ISETP.NE.AND P1, PT, R18, RZ, PT ;  /* 0x000000ff1200720c */ /* 0x000fce0003f25270 */
[----:B------:R-:W-:Y:S06]  /*0700*/  @!P0 BRA `(.L_x_3) ;  /* 0x0000000000648947 */ /* 0x000fec0003800000 */
[----:B------:R-:W0:Y:S01]  /*0710*/  LDC.64 R12, c[0x0][0x388] ;  /* 0x0000e200ff0c7b82 */ /* 0x000e220000000a00 */
[----:B------:R-:W-:Y:S01]  /*0720*/  IMAD R7, R2, UR16, R15 ;  /* 0x0000001002077c24 */ /* 0x000fe2000f8e020f */
[----:B------:R-:W-:Y:S02]  /*0730*/  MOV R11, UR16 ;  /* 0x00000010000b7c02 */ /* 0x000fe40008000f00 */
[----:B------:R-:W-:-:S04]  /*0740*/  IADD3 R3, PT, PT, R16, R2, RZ ;  /* 0x0000000210037210 */ /* 0x000fc80007ffe0ff */
[----:B------:R-:W1:Y:S01]  /*0750*/  LDC.64 R4, c[0x0][0x380] ;  /* 0x0000e000ff047b82 */ /* 0x000e620000000a00 */
[----:B------:R-:W-:Y:S01]  /*0760*/  MOV R9, UR16 ;  /* 0x0000001000097c02 */ /* 0x000fe20008000f00 */
[----:B0-----:R-:W-:Y:S01]  /*0770*/  IMAD.WIDE R12, R7, 0x4, R12 ;  /* 0x00000004070c7825 */ /* 0x001fe200078e020c */
[----:B------:R-:W-:-:S03]  /*0780*/  MOV R7, UR16 ;  /* 0x0000001000077c02 */ /* 0x000fc60008000f00 */
[----:B------:R-:W-:Y:S02]  /*0790*/  IMAD.WIDE.U32 R10, R11, 0x4, R12 ;  /* 0x000000040b0a7825 */ /* 0x000fe400078e000c */
[----:B------:R-:W2:Y:S02]  /*07a0*/  LDG.E R12, desc[UR14][R12.64] ;  /* 0x0000000e0c0c7981 */ /* 0x000ea4000c1e1900 */
[----:B-1----:R-:W-:-:S04]  /*07b0*/  IMAD.WIDE R4, R3, 0x4, R4 ;  /* 0x0000000403047825 */ /* 0x002fc800078e0204 */
[----:B------:R-:W-:Y:S01]  /*07c0*/  IMAD.WIDE.U32 R6, R7, 0x4, R10 ;  /* 0x0000000407067825 */ /* 0x000fe200078e000a */
[----:B------:R-:W2:Y:S04]  /*07d0*/  LDG.E R14, desc[UR14][R4.64] ;  /* 0x0000000e040e7981 */ /* 0x000ea8000c1e1900 */
[----:B------:R-:W3:Y:S01]  /*07e0*/  LDG.E R10, desc[UR14][R10.64] ;  /* 0x0000000e0a0a7981 */ /* 0x000ee2000c1e1900 */
[----:B------:R-:W-:-:S03]  /*07f0*/  IMAD.WIDE.U32 R8, R9, 0x4, R6 ;  /* 0x0000000409087825 */ /* 0x000fc600078e0006 */
[----:B------:R-:W3:Y:S04]  /*0800*/  LDG.E R3, desc[UR14][R4.64+0x4] ;  /* 0x0000040e04037981 */ /* 0x000ee8000c1e1900 */
[----:B------:R-:W4:Y:S04]  /*0810*/  LDG.E R19, desc[UR14][R6.64] ;  /* 0x0000000e06137981 */ /* 0x000f28000c1e1900 */
[----:B------:R-:W4:Y:S04]  /*0820*/  LDG.E R20, desc[UR14][R4.64+0x8] ;  /* 0x0000080e04147981 */ /* 0x000f28000c1e1900 */
[----:B------:R-:W5:Y:S04]  /*0830*/  LDG.E R22, desc[UR14][R4.64+0xc] ;  /* 0x00000c0e04167981 */ /* 0x000f68000c1e1900 */
[----:B------:R-:W5:Y:S01]  /*0840*/  LDG.E R8, desc[UR14][R8.64] ;  /* 0x0000000e08087981 */ /* 0x000f62000c1e1900 */
[----:B------:R-:W-:-:S02]  /*0850*/  VIADD R2, R2, 0x4 ;  /* 0x0000000402027836 */ /* 0x000fc40000000000 */
[----:B--2---:R-:W-:-:S04]  /*0860*/  FFMA R12, R14, R12, R21 ;  /* 0x0000000c0e0c7223 */ /* 0x004fc80000000015 */
[----:B---3--:R-:W-:-:S04]  /*0870*/  FFMA R3, R3, R10, R12 ;  /* 0x0000000a03037223 */ /* 0x008fc8000000000c */
[----:B----4-:R-:W-:-:S04]  /*0880*/  FFMA R3, R20, R19, R3 ;  /* 0x0000001314037223 */ /* 0x010fc80000000003 */
[----:B-----5:R-:W-:-:S07]  /*0890*/  FFMA R21, R22, R8, R3 ;  /* 0x0000000816157223 */ /* 0x020fce0000000003 */
.L_x_3:
[----:B------:R-:W-:Y:S05]  /*08a0*/  @!P1 BRA `(.L_x_0) ;  /* 0x00000000006c9947 */ /* 0x000fea0003800000 */
[----:B------:R-:W0:Y:S01]  /*08b0*/  LDC.64 R10, c[0x0][0x388] ;  /* 0x0000e200ff0a7b82 */ /* 0x000e220000000a00 */
[----:B------:R-:W-:Y:S02]  /*08c0*/  ISETP.NE.AND P0, PT, R18, 0x1, PT ;  /* 0x000000011200780c */ /* 0x000fe40003f05270 */
[----:B------:R-:W-:-:S04]  /*08d0*/  LOP3.LUT R17, R17, 0x1, RZ, 0xc0, !PT ;  /* 0x0000000111117812 */ /* 0x000fc800078ec0ff */
[----:B------:R-:W-:Y:S01]  /*08e0*/  ISETP.NE.U32.AND P1, PT, R17, 0x1, PT ;  /* 0x000000011100780c */ /* 0x000fe20003f25070 */
[----:B------:R-:W1:Y:S01]  /*08f0*/  LDC.64 R8, c[0x0][0x380] ;  /* 0x0000e000ff087b82 */ /* 0x000e620000000a00 */
[----:B------:R-:W-:-:S05]  /*0900*/  MOV R17, UR16 ;  /* 0x0000001000117c02 */ /* 0x000fca0008000f00 */
[----:B------:R-:W-:Y:S01]  /*0910*/  @P0 IMAD R13, R2, UR16, R15 ;  /* 0x00000010020d0c24 */ /* 0x000fe2000f8e020f */
[----:B------:R-:W-:Y:S01]  /*0920*/  @P0 IADD3 R3, PT, PT, R16, R2, RZ ;  /* 0x0000000210030210 */ /* 0x000fe20007ffe0ff */
[----:B------:R-:W2:Y:S01]  /*0930*/  LDC.64 R6, c[0x0][0x380] ;  /* 0x0000e000ff067b82 */ /* 0x000ea20000000a00 */
[----:B------:R-:W-:-:S07]  /*0940*/  @P0 IADD3 R2, PT, PT, R2, 0x2, RZ ;  /* 0x0000000202020810 */ /* 0x000fce0007ffe0ff */
[----:B------:R-:W3:Y:S01]  /*0950*/  LDC.64 R4, c[0x0][0x388] ;  /* 0x0000e200ff047b82 */ /* 0x000ee20000000a00 */
[----:B0-----:R-:W-:-:S05]  /*0960*/  @P0 IMAD.WIDE R12, R13, 0x4, R10 ;  /* 0x000000040d0c0825 */ /* 0x001fca00078e020a */
[----:B------:R-:W4:Y:S01]  /*0970*/  @P0 LDG.E R14, desc[UR14][R12.64] ;  /* 0x0000000e0c0e0981 */ /* 0x000f22000c1e1900 */
[----:B-1----:R-:W-:Y:S01]  /*0980*/  @P0 IMAD.WIDE R10, R3, 0x4, R8 ;  /* 0x00000004030a0825 */ /* 0x002fe200078e0208 */
[----:B------:R-:W-:-:S03]  /*0990*/  @!P1 IADD3 R3, PT, PT, R16, R2, RZ ;  /* 0x0000000210039210 */ /* 0x000fc60007ffe0ff */
[----:B------:R-:W-:Y:S01]  /*09a0*/  @P0 IMAD.WIDE.U32 R8, R17, 0x4, R12 ;  /* 0x0000000411080825 */ /* 0x000fe200078e000c */
[----:B------:R-:W5:Y:S03]  /*09b0*/  @P0 LDG.E R19, desc[UR14][R10.64+0x4] ;  /* 0x0000040e0a130981 */ /* 0x000f66000c1e1900 */
[----:B------:R-:W-:Y:S02]  /*09c0*/  @!P1 IMAD R17, R2, UR16, R15 ;  /* 0x0000001002119c24 */ /* 0x000fe4000f8e020f */
[----:B------:R-:W4:Y:S01]  /*09d0*/  @P0 LDG.E R2, desc[UR14][R10.64] ;  /* 0x0000000e0a020981 */ /* 0x000f22000c1e1900 */
[----:B--2---:R-:W-:-:S03]  /*09e0*/  @!P1 IMAD.WIDE R6, R3, 0x4, R6 ;  /* 0x0000000403069825 */ /* 0x004fc600078e0206 */
[----:B------:R-:W5:Y:S01]  /*09f0*/  @P0 LDG.E R8, desc[UR14][R8.64] ;  /* 0x0000000e08080981 */ /* 0x000f62000c1e1900 */
[----:B---3--:R-:W-:-:S03]  /*0a00*/  @!P1 IMAD.WIDE R4, R17, 0x4, R4 ;  /* 0x0000000411049825 */ /* 0x008fc600078e0204 */
[----:B------:R-:W2:Y:S04]  /*0a10*/  @!P1 LDG.E R6, desc[UR14][R6.64] ;  /* 0x0000000e06069981 */ /* 0x000ea8000c1e1900 */
[----:B------:R-:W2:Y:S01]  /*0a20*/  @!P1 LDG.E R4, desc[UR14][R4.64] ;  /* 0x0000000e04049981 */ /* 0x000ea2000c1e1900 */
[----:B----4-:R-:W-:-:S04]  /*0a30*/  @P0 FFMA R2, R2, R14, R21 ;  /* 0x0000000e02020223 */ /* 0x010fc80000000015 */
[----:B-----5:R-:W-:-:S04]  /*0a40*/  @P0 FFMA R21, R19, R8, R2 ;  /* 0x0000000813150223 */ /* 0x020fc80000000002 */
[----:B--2---:R-:W-:-:S07]  /*0a50*/  @!P1 FFMA R21, R6, R4, R21 ;  /* 0x0000000406159223 */ /* 0x004fce0000000015 */
.L_x_0:
[----:B------:R-:W0:Y:S01]  /*0a60*/  LDC.64 R2, c[0x0][0x390] ;  /* 0x0000e400ff027b82 */ /* 0x000e220000000a00 */
[----:B------:R-:W-:-:S04]  /*0a70*/  IMAD R15, R0, UR16, R15 ;  /* 0x00000010000f7c24 */ /* 0x000fc8000f8e020f */
[----:B0-----:R-:W-:-:S05]  /*0a80*/  IMAD.WIDE R2, R15, 0x4, R2 ;  /* 0x000000040f027825 */ /* 0x001fca00078e0202 */
[----:B------:R-:W-:Y:S01]  /*0a90*/  STG.E desc[UR14][R2.64], R21 ;  /* 0x0000001502007986 */ /* 0x000fe2000c10190e */
[----:B------:R-:W-:Y:S05]  /*0aa0*/  EXIT ;  /* 0x000000000000794d */ /* 0x000fea0003800000 */
.L_x_4:
[----:B------:R-:W-:-:S00]  /*0ab0*/  BRA `(.L_x_4) ;  /* 0xfffffffc00fc7947 */ /* 0x000fc0000383ffff */
[----:B------:R-:W-:-:S00]  /*0ac0*/  NOP ;  /* 0x0000000000007918 */ /* 0x000fc00000000000 */
        /* <DEDUP_REMOVED lines=11> */
.L_x_5:


//--------------------- .nv.shared.reserved.0     --------------------------
	.section	.nv.shared.reserved.0,"aw",@nobits
	.weak		__nv_reservedSMEM_offset_0_alias
	.size		__nv_reservedSMEM_offset_0_alias, 0, 64
	.other		__nv_reservedSMEM_offset_0_alias,@"STO_CUDA_RESERVED_SHARED STV_DEFAULT"
__nv_reservedSMEM_offset_0_alias:
	.zero		0
	.zero		64


//--------------------- .nv.constant0._Z8sgemm_v1PfS_S_iii --------------------------
	.section	.nv.constant0._Z8sgemm_v1PfS_S_iii,"a",@progbits
	.sectionflags	@""
	.align	4
.nv.constant0._Z8sgemm_v1PfS_S_iii:
	.zero		932


//--------------------- SYMBOLS --------------------------

	.type		.nv.reservedSmem.offset0,@object
	.size		.nv.reservedSmem.offset0,0x4
